	.headerflags	@"EF_CUDA_TEXMODE_UNIFIED EF_CUDA_64BIT_ADDRESS EF_CUDA_ACCELERATORS EF_CUDA_SM90 EF_CUDA_VIRTUAL_SM(EF_CUDA_SM90)"
	.elftype	@"ET_EXEC"


//--------------------- .nv.info                  --------------------------
	.section	.nv.info,"",@"SHT_CUDA_INFO"
	.align	4


	//----- nvinfo : EIATTR_REGCOUNT
	.align		4
        /*0000*/ 	.byte	0x04, 0x2f
        /*0002*/ 	.short	(.L_1 - .L_0)
	.align		4
.L_0:
        /*0004*/ 	.word	index@(triton_poi_fused_convolution_10)
        /*0008*/ 	.word	0x00000018


	//----- nvinfo : EIATTR_MIN_STACK_SIZE
	.align		4
.L_1:
        /*000c*/ 	.byte	0x04, 0x12
        /*000e*/ 	.short	(.L_3 - .L_2)
	.align		4
.L_2:
        /*0010*/ 	.word	index@(triton_poi_fused_convolution_10)
        /*0014*/ 	.word	0x00000000


	//----- nvinfo : EIATTR_FRAME_SIZE
	.align		4
.L_3:
        /*0018*/ 	.byte	0x04, 0x11
        /*001a*/ 	.short	(.L_5 - .L_4)
	.align		4
.L_4:
        /*001c*/ 	.word	index@(triton_poi_fused_convolution_10)
        /*0020*/ 	.word	0x00000000


	//----- nvinfo : EIATTR_MIN_STACK_SIZE
	.align		4
.L_5:
        /*0024*/ 	.byte	0x04, 0x12
        /*0026*/ 	.short	(.L_7 - .L_6)
	.align		4
.L_6:
        /*0028*/ 	.word	index@(triton_poi_fused_convolution_10)
        /*002c*/ 	.word	0x00000000
.L_7:


//--------------------- .nv.info.triton_poi_fused_convolution_10 --------------------------
	.section	.nv.info.triton_poi_fused_convolution_10,"",@"SHT_CUDA_INFO"
	.sectionflags	@""
	.align	4


	//----- nvinfo : EIATTR_CUDA_API_VERSION
	.align		4
        /*0000*/ 	.byte	0x04, 0x37
        /*0002*/ 	.short	(.L_9 - .L_8)
.L_8:
        /*0004*/ 	.word	0x0000007c


	//----- nvinfo : EIATTR_KPARAM_INFO
	.align		4
.L_9:
        /*0008*/ 	.byte	0x04, 0x17
        /*000a*/ 	.short	(.L_11 - .L_10)
.L_10:
        /*000c*/ 	.word	0x00000000
        /*0010*/ 	.short	0x0003
        /*0012*/ 	.short	0x0014
        /*0014*/ 	.byte	0x00, 0xf0, 0x11, 0x00


	//----- nvinfo : EIATTR_KPARAM_INFO
	.align		4
.L_11:
        /*0018*/ 	.byte	0x04, 0x17
        /*001a*/ 	.short	(.L_13 - .L_12)
.L_12:
        /*001c*/ 	.word	0x00000000
        /*0020*/ 	.short	0x0002
        /*0022*/ 	.short	0x0010
        /*0024*/ 	.byte	0x00, 0xf0, 0x11, 0x00


	//----- nvinfo : EIATTR_KPARAM_INFO
	.align		4
.L_13:
        /*0028*/ 	.byte	0x04, 0x17
        /*002a*/ 	.short	(.L_15 - .L_14)
.L_14:
        /*002c*/ 	.word	0x00000000
        /*0030*/ 	.short	0x0001
        /*0032*/ 	.short	0x0008
        /*0034*/ 	.byte	0x00, 0xf4, 0x21, 0x00


	//----- nvinfo : EIATTR_KPARAM_INFO
	.align		4
.L_15:
        /*0038*/ 	.byte	0x04, 0x17
        /*003a*/ 	.short	(.L_17 - .L_16)
.L_16:
        /*003c*/ 	.word	0x00000000
        /*0040*/ 	.short	0x0000
        /*0042*/ 	.short	0x0000
        /*0044*/ 	.byte	0x00, 0xf4, 0x21, 0x00


	//----- nvinfo : EIATTR_SPARSE_MMA_MASK
	.align		4
.L_17:
        /*0048*/ 	.byte	0x03, 0x50
        /*004a*/ 	.short	0x0000


	//----- nvinfo : EIATTR_MAXREG_COUNT
	.align		4
        /*004c*/ 	.byte	0x03, 0x1b
        /*004e*/ 	.short	0x00ff


	//----- nvinfo : EIATTR_EXIT_INSTR_OFFSETS
	.align		4
        /*0050*/ 	.byte	0x04, 0x1c
        /*0052*/ 	.short	(.L_19 - .L_18)


	//   ....[0]....
.L_18:
        /*0054*/ 	.word	0x00000730


	//   ....[1]....
        /*0058*/ 	.word	0x00000780


	//----- nvinfo : EIATTR_REQNTID
	.align		4
.L_19:
        /*005c*/ 	.byte	0x04, 0x10
        /*005e*/ 	.short	(.L_21 - .L_20)
.L_20:
        /*0060*/ 	.word	0x00000080
        /*0064*/ 	.word	0x00000001
        /*0068*/ 	.word	0x00000001


	//----- nvinfo : EIATTR_CBANK_PARAM_SIZE
	.align		4
.L_21:
        /*006c*/ 	.byte	0x03, 0x19
        /*006e*/ 	.short	0x0018


	//----- nvinfo : EIATTR_PARAM_CBANK
	.align		4
        /*0070*/ 	.byte	0x04, 0x0a
        /*0072*/ 	.short	(.L_23 - .L_22)
	.align		4
.L_22:
        /*0074*/ 	.word	index@(.nv.constant0.triton_poi_fused_convolution_10)
        /*0078*/ 	.short	0x0210
        /*007a*/ 	.short	0x0018


	//----- nvinfo : EIATTR_SW_WAR
	.align		4
.L_23:
        /*007c*/ 	.byte	0x04, 0x36
        /*007e*/ 	.short	(.L_25 - .L_24)
.L_24:
        /*0080*/ 	.word	0x00000008
.L_25:


//--------------------- .nv.callgraph             --------------------------
	.section	.nv.callgraph,"",@"SHT_CUDA_CALLGRAPH"
	.align	4
	.sectionentsize	8
	.align		4
        /*0000*/ 	.word	0x00000000
	.align		4
        /*0004*/ 	.word	0xffffffff
	.align		4
        /*0008*/ 	.word	0x00000000
	.align		4
        /*000c*/ 	.word	0xfffffffe
	.align		4
        /*0010*/ 	.word	0x00000000
	.align		4
        /*0014*/ 	.word	0xfffffffd
	.align		4
        /*0018*/ 	.word	0x00000000
	.align		4
        /*001c*/ 	.word	0xfffffffc


//--------------------- .text.triton_poi_fused_convolution_10 --------------------------
	.section	.text.triton_poi_fused_convolution_10,"ax",@progbits
	.sectionflags	@"SHF_BARRIERS=1"
	.align	128
        .global         triton_poi_fused_convolution_10
        .type           triton_poi_fused_convolution_10,@function
        .size           triton_poi_fused_convolution_10,(.L_x_1 - triton_poi_fused_convolution_10)
        .other          triton_poi_fused_convolution_10,@"STO_CUDA_ENTRY STV_DEFAULT"
triton_poi_fused_convolution_10:
.text.triton_poi_fused_convolution_10:
[----:B------:R-:W0:Y:S02]  /*0000*/  LDC R1, c[0x0][0x28] ;  /* 0x00000a00ff017b82 */ /* 0x000e240000000800 */
[----:B------:R-:W1:Y:S01]  /*0010*/  S2R R2, SR_TID.X ;  /* 0x0000000000027919 */ /* 0x000e620000002100 */
[----:B------:R-:W2:Y:S01]  /*0020*/  LDC.64 R8, c[0x0][0x210] ;  /* 0x00008400ff087b82 */ /* 0x000ea20000000a00 */
[----:B------:R-:W-:Y:S01]  /*0030*/  ULDC.64 UR6, c[0x0][0x208] ;  /* 0x0000820000067ab9 */ /* 0x000fe20000000a00 */
[----:B------:R-:W3:Y:S01]  /*0040*/  S2R R3, SR_CTAID.Y ;  /* 0x0000000000037919 */ /* 0x000ee20000002600 */
[----:B------:R-:W4:Y:S01]  /*0050*/  S2R R0, SR_CTAID.X ;  /* 0x0000000000007919 */ /* 0x000f220000002500 */
[----:B-1----:R-:W-:Y:S01]  /*0060*/  SHF.R.U32.HI R12, RZ, 0x3, R2 ;  /* 0x00000003ff0c7819 */ /* 0x002fe20000011602 */
[----:B------:R-:W-:Y:S02]  /*0070*/  IMAD.SHL.U32 R5, R2, 0x4, RZ ;  /* 0x0000000402057824 */ /* 0x000fe400078e00ff */
[----:B---3--:R-:W-:Y:S01]  /*0080*/  IMAD.SHL.U32 R3, R3, 0x20, RZ ;  /* 0x0000002003037824 */ /* 0x008fe200078e00ff */
[----:B------:R-:W-:Y:S01]  /*0090*/  SGXT.U32 R12, R12, 0x4 ;  /* 0x000000040c0c781a */ /* 0x000fe20000000000 */
[----:B----4-:R-:W-:-:S03]  /*00a0*/  IMAD.SHL.U32 R0, R0, 0x20, RZ ;  /* 0x0000002000007824 */ /* 0x010fc600078e00ff */
[----:B------:R-:W-:Y:S02]  /*00b0*/  LOP3.LUT R4, R3, R12, RZ, 0xfc, !PT ;  /* 0x0000000c03047212 */ /* 0x000fe400078efcff */
[----:B------:R-:W-:Y:S02]  /*00c0*/  LOP3.LUT R10, R3, 0x10, R12, 0xfe, !PT ;  /* 0x00000010030a7812 */ /* 0x000fe400078efe0c */
[----:B------:R-:W-:Y:S01]  /*00d0*/  LOP3.LUT R5, R0, 0x1c, R5, 0xf8, !PT ;  /* 0x0000001c00057812 */ /* 0x000fe200078ef805 */
[----:B------:R-:W-:-:S03]  /*00e0*/  IMAD.HI R6, R4, 0x4ec4ec4f, RZ ;  /* 0x4ec4ec4f04067827 */ /* 0x000fc600078e02ff */
[C---:B------:R-:W-:Y:S01]  /*00f0*/  ISETP.GE.AND P0, PT, R5.reuse, 0x100, PT ;  /* 0x000001000500780c */ /* 0x040fe20003f06270 */
[----:B------:R-:W-:Y:S01]  /*0100*/  IMAD.HI R11, R10, 0x4ec4ec4f, RZ ;  /* 0x4ec4ec4f0a0b7827 */ /* 0x000fe200078e02ff */
[----:B------:R-:W-:Y:S02]  /*0110*/  SHF.R.U32.HI R7, RZ, 0x1f, R6 ;  /* 0x0000001fff077819 */ /* 0x000fe40000011606 */
[----:B------:R-:W-:Y:S01]  /*0120*/  ISETP.LT.AND P1, PT, R4, 0x68, !P0 ;  /* 0x000000680400780c */ /* 0x000fe20004721270 */
[----:B------:R-:W-:Y:S01]  /*0130*/  VIADD R13, R5, 0x1a00 ;  /* 0x00001a00050d7836 */ /* 0x000fe20000000000 */
[----:B------:R-:W-:Y:S02]  /*0140*/  SHF.R.U32.HI R14, RZ, 0x1f, R11 ;  /* 0x0000001fff0e7819 */ /* 0x000fe4000001160b */
[----:B------:R-:W-:Y:S02]  /*0150*/  LEA.HI.SX32 R7, R6, R7, 0x1d ;  /* 0x0000000706077211 */ /* 0x000fe400078feaff */
[----:B------:R-:W-:-:S02]  /*0160*/  LEA.HI.SX32 R11, R11, R14, 0x1d ;  /* 0x0000000e0b0b7211 */ /* 0x000fc400078feaff */
[----:B------:R-:W-:Y:S01]  /*0170*/  ISETP.LT.AND P0, PT, R10, 0x68, !P0 ;  /* 0x000000680a00780c */ /* 0x000fe20004701270 */
[----:B------:R-:W-:Y:S01]  /*0180*/  IMAD R6, R7, -0x1a, R4 ;  /* 0xffffffe607067824 */ /* 0x000fe200078e0204 */
[----:B------:R-:W-:Y:S01]  /*0190*/  CS2R R4, SRZ ;  /* 0x0000000000047805 */ /* 0x000fe2000001ff00 */
[C---:B------:R-:W-:Y:S02]  /*01a0*/  IMAD R14, R11.reuse, -0x1a, R10 ;  /* 0xffffffe60b0e7824 */ /* 0x040fe400078e020a */
[--C-:B------:R-:W-:Y:S02]  /*01b0*/  IMAD R6, R6, 0x100, R13.reuse ;  /* 0x0000010006067824 */ /* 0x100fe400078e020d */
[----:B------:R-:W-:Y:S02]  /*01c0*/  IMAD R14, R11, 0x68, R14 ;  /* 0x000000680b0e7824 */ /* 0x000fe400078e020e */
[----:B------:R-:W-:Y:S01]  /*01d0*/  IMAD R15, R7, 0x6800, R6 ;  /* 0x00006800070f7824 */ /* 0x000fe200078e0206 */
[----:B------:R-:W-:Y:S01]  /*01e0*/  CS2R R6, SRZ ;  /* 0x0000000000067805 */ /* 0x000fe2000001ff00 */
[----:B------:R-:W-:-:S02]  /*01f0*/  IMAD.U32 R17, R14, 0x100, R13 ;  /* 0x000001000e117824 */ /* 0x000fc400078e000d */
[----:B--2---:R-:W-:Y:S01]  /*0200*/  IMAD.WIDE R14, R15, 0x4, R8 ;  /* 0x000000040f0e7825 */ /* 0x004fe200078e0208 */
[----:B------:R-:W-:-:S03]  /*0210*/  CS2R R10, SRZ ;  /* 0x00000000000a7805 */ /* 0x000fc6000001ff00 */
[----:B------:R-:W-:Y:S01]  /*0220*/  IMAD.WIDE R16, R17, 0x4, R8 ;  /* 0x0000000411107825 */ /* 0x000fe200078e0208 */
[----:B------:R-:W-:Y:S01]  /*0230*/  CS2R R8, SRZ ;  /* 0x0000000000087805 */ /* 0x000fe2000001ff00 */
[----:B------:R1:W2:Y:S05]  /*0240*/  @P1 LDG.E.EL.128 R4, desc[UR6][R14.64] ;  /* 0x000000060e041981 */ /* 0x0002aa000c2e1d00 */
[----:B------:R3:W4:Y:S01]  /*0250*/  @P0 LDG.E.EL.128 R8, desc[UR6][R16.64] ;  /* 0x0000000610080981 */ /* 0x000722000c2e1d00 */
[----:B------:R-:W5:Y:S01]  /*0260*/  S2UR UR5, SR_CgaCtaId ;  /* 0x00000000000579c3 */ /* 0x000f620000008800 */
[C---:B------:R-:W-:Y:S01]  /*0270*/  IMAD.SHL.U32 R13, R2.reuse, 0x80, RZ ;  /* 0x00000080020d7824 */ /* 0x040fe200078e00ff */
[----:B------:R-:W-:Y:S01]  /*0280*/  UMOV UR4, 0x400 ;  /* 0x0000040000047882 */ /* 0x000fe20000000000 */
[----:B------:R-:W-:-:S03]  /*0290*/  IMAD.SHL.U32 R18, R2, 0x2, RZ ;  /* 0x0000000202127824 */ /* 0x000fc600078e00ff */
[----:B------:R-:W-:-:S04]  /*02a0*/  LOP3.LUT R13, R13, 0x380, RZ, 0xc0, !PT ;  /* 0x000003800d0d7812 */ /* 0x000fc800078ec0ff */
[C---:B-1----:R-:W-:Y:S02]  /*02b0*/  LOP3.LUT R14, R13.reuse, 0x20, RZ, 0xfc, !PT ;  /* 0x000000200d0e7812 */ /* 0x042fe400078efcff */
[C---:B------:R-:W-:Y:S02]  /*02c0*/  LOP3.LUT R19, R13.reuse, 0x40, RZ, 0xfc, !PT ;  /* 0x000000400d137812 */ /* 0x040fe400078efcff */
[C---:B------:R-:W-:Y:S02]  /*02d0*/  LOP3.LUT R12, R13.reuse, R12, RZ, 0xfc, !PT ;  /* 0x0000000c0d0c7212 */ /* 0x040fe400078efcff */
[----:B------:R-:W-:Y:S01]  /*02e0*/  LOP3.LUT R20, R13, 0x60, RZ, 0xfc, !PT ;  /* 0x000000600d147812 */ /* 0x000fe200078efcff */
[----:B-----5:R-:W-:-:S06]  /*02f0*/  UPRMT UR4, UR5, 0x654, UR4 ;  /* 0x0000065405047896 */ /* 0x020fcc0008000004 */
[----:B------:R-:W-:Y:S02]  /*0300*/  LEA.HI R13, R13, UR4, RZ, 0x1e ;  /* 0x000000040d0d7c11 */ /* 0x000fe4000f8ff0ff */
[----:B------:R-:W-:Y:S02]  /*0310*/  LEA.HI R15, R14, UR4, RZ, 0x1e ;  /* 0x000000040e0f7c11 */ /* 0x000fe4000f8ff0ff */
[----:B------:R-:W-:Y:S01]  /*0320*/  LEA.HI R19, R19, UR4, RZ, 0x1e ;  /* 0x0000000413137c11 */ /* 0x000fe2000f8ff0ff */
[----:B------:R-:W-:Y:S01]  /*0330*/  IMAD R13, R12, 0x4, R13 ;  /* 0x000000040c0d7824 */ /* 0x000fe200078e020d */
[----:B---3--:R-:W-:Y:S01]  /*0340*/  LEA.HI R17, R20, UR4, RZ, 0x1e ;  /* 0x0000000414117c11 */ /* 0x008fe2000f8ff0ff */
[C---:B------:R-:W-:Y:S01]  /*0350*/  IMAD R20, R12.reuse, 0x4, R15 ;  /* 0x000000040c147824 */ /* 0x040fe200078e020f */
[----:B------:R-:W-:Y:S01]  /*0360*/  LOP3.LUT R14, R3, 0x1e, R18, 0xf8, !PT ;  /* 0x0000001e030e7812 */ /* 0x000fe200078ef812 */
[----:B------:R-:W-:Y:S01]  /*0370*/  IMAD R15, R12, 0x4, R19 ;  /* 0x000000040c0f7824 */ /* 0x000fe200078e0213 */
[----:B------:R-:W-:Y:S01]  /*0380*/  LOP3.LUT R3, R18, 0xfe, RZ, 0xc0, !PT ;  /* 0x000000fe12037812 */ /* 0x000fe200078ec0ff */
[----:B------:R-:W-:Y:S01]  /*0390*/  IMAD R16, R12, 0x4, R17 ;  /* 0x000000040c107824 */ /* 0x000fe200078e0211 */
[----:B------:R-:W-:-:S02]  /*03a0*/  SHF.R.U32.HI R12, RZ, 0x1, R2 ;  /* 0x00000001ff0c7819 */ /* 0x000fc40000011602 */
[C---:B------:R-:W-:Y:S02]  /*03b0*/  LOP3.LUT R17, R3.reuse, 0x100, RZ, 0xfc, !PT ;  /* 0x0000010003117812 */ /* 0x040fe400078efcff */
[----:B------:R-:W-:Y:S02]  /*03c0*/  LOP3.LUT R18, R3, 0x200, RZ, 0xfc, !PT ;  /* 0x0000020003127812 */ /* 0x000fe400078efcff */
[----:B------:R-:W-:Y:S02]  /*03d0*/  SHF.R.U32.HI R17, RZ, 0x2, R17 ;  /* 0x00000002ff117819 */ /* 0x000fe40000011611 */
[----:B------:R-:W-:Y:S02]  /*03e0*/  SHF.R.U32.HI R18, RZ, 0x2, R18 ;  /* 0x00000002ff127819 */ /* 0x000fe40000011612 */
[----:B------:R-:W-:Y:S02]  /*03f0*/  LOP3.LUT R12, R12, 0x38, RZ, 0xc0, !PT ;  /* 0x000000380c0c7812 */ /* 0x000fe400078ec0ff */
[----:B------:R-:W-:-:S02]  /*0400*/  LOP3.LUT R17, R17, 0x78, RZ, 0xc0, !PT ;  /* 0x0000007811117812 */ /* 0x000fc400078ec0ff */
[----:B------:R-:W-:Y:S01]  /*0410*/  LOP3.LUT R18, R18, 0xb8, RZ, 0xc0, !PT ;  /* 0x000000b812127812 */ /* 0x000fe200078ec0ff */
[----:B------:R-:W-:Y:S01]  /*0420*/  VIADD R12, R12, UR4 ;  /* 0x000000040c0c7c36 */ /* 0x000fe20008000000 */
[----:B------:R-:W-:-:S03]  /*0430*/  ISETP.GE.AND P0, PT, R14, 0x68, PT ;  /* 0x000000680e00780c */ /* 0x000fc60003f06270 */
[----:B------:R-:W-:Y:S02]  /*0440*/  VIADD R18, R18, UR4 ;  /* 0x0000000412127c36 */ /* 0x000fe40008000000 */
[----:B------:R-:W-:Y:S01]  /*0450*/  IMAD R12, R3, 0x4, R12 ;  /* 0x00000004030c7824 */ /* 0x000fe200078e020c */
[----:B--2---:R1:W-:Y:S04]  /*0460*/  STS [R13], R4 ;  /* 0x000000040d007388 */ /* 0x0043e80000000800 */
[----:B------:R-:W-:Y:S04]  /*0470*/  STS [R20+0x80], R5 ;  /* 0x0000800514007388 */ /* 0x000fe80000000800 */
[----:B------:R2:W-:Y:S01]  /*0480*/  STS [R15+0x100], R6 ;  /* 0x000100060f007388 */ /* 0x0005e20000000800 */
[----:B-1----:R-:W-:-:S03]  /*0490*/  VIADD R4, R17, UR4 ;  /* 0x0000000411047c36 */ /* 0x002fc60008000000 */
[----:B------:R-:W-:Y:S01]  /*04a0*/  STS [R16+0x180], R7 ;  /* 0x0001800710007388 */ /* 0x000fe20000000800 */
[----:B------:R-:W-:-:S03]  /*04b0*/  IMAD.HI R17, R14, 0x4ec4ec4f, RZ ;  /* 0x4ec4ec4f0e117827 */ /* 0x000fc600078e02ff */
[----:B----4-:R-:W-:Y:S01]  /*04c0*/  STS [R13+0x40], R8 ;  /* 0x000040080d007388 */ /* 0x010fe20000000800 */
[----:B--2---:R-:W-:-:S03]  /*04d0*/  IMAD R6, R3, 0x4, R4 ;  /* 0x0000000403067824 */ /* 0x004fc600078e0204 */
[----:B------:R1:W-:Y:S01]  /*04e0*/  STS [R20+0xc0], R9 ;  /* 0x0000c00914007388 */ /* 0x0003e20000000800 */
[----:B------:R-:W-:Y:S01]  /*04f0*/  IMAD R4, R3, 0x4, R18 ;  /* 0x0000000403047824 */ /* 0x000fe200078e0212 */
[----:B------:R-:W-:Y:S02]  /*0500*/  SHF.R.U32.HI R18, RZ, 0x4, R2 ;  /* 0x00000004ff127819 */ /* 0x000fe40000011602 */
[----:B------:R2:W-:Y:S01]  /*0510*/  STS [R15+0x140], R10 ;  /* 0x0001400a0f007388 */ /* 0x0005e20000000800 */
[----:B------:R-:W-:-:S03]  /*0520*/  SHF.R.U32.HI R2, RZ, 0x1f, R17 ;  /* 0x0000001fff027819 */ /* 0x000fc60000011611 */
[----:B------:R3:W-:Y:S01]  /*0530*/  STS [R16+0x1c0], R11 ;  /* 0x0001c00b10007388 */ /* 0x0007e20000000800 */
[----:B------:R-:W-:Y:S01]  /*0540*/  LEA.HI.SX32 R17, R17, R2, 0x1d ;  /* 0x0000000211117211 */ /* 0x000fe200078feaff */
[----:B-1----:R-:W3:Y:S01]  /*0550*/  LDC.64 R8, c[0x0][0x218] ;  /* 0x00008600ff087b82 */ /* 0x002ee20000000a00 */
[----:B------:R-:W-:-:S07]  /*0560*/  LOP3.LUT R2, R3, 0x300, RZ, 0xfc, !PT ;  /* 0x0000030003027812 */ /* 0x000fce00078efcff */
[----:B------:R-:W-:Y:S01]  /*0570*/  BAR.SYNC.DEFER_BLOCKING 0x0 ;  /* 0x0000000000007b1d */ /* 0x000fe20000010000 */
[----:B--2---:R-:W-:Y:S01]  /*0580*/  SGXT.U32 R15, R18, 0x3 ;  /* 0x00000003120f781a */ /* 0x004fe20000000000 */
[C---:B------:R-:W-:Y:S01]  /*0590*/  IMAD R14, R17.reuse, -0x1a, R14 ;  /* 0xffffffe6110e7824 */ /* 0x040fe200078e020e */
[----:B------:R-:W-:Y:S02]  /*05a0*/  SHF.R.U32.HI R2, RZ, 0x2, R2 ;  /* 0x00000002ff027819 */ /* 0x000fe40000011602 */
[----:B------:R-:W-:Y:S01]  /*05b0*/  LOP3.LUT R15, R0, R15, RZ, 0xfc, !PT ;  /* 0x0000000f000f7212 */ /* 0x000fe200078efcff */
[----:B------:R-:W-:Y:S01]  /*05c0*/  IMAD R14, R17, 0x1a00, R14 ;  /* 0x00001a00110e7824 */ /* 0x000fe200078e020e */
[----:B------:R-:W-:Y:S02]  /*05d0*/  LOP3.LUT R2, R2, 0xf8, RZ, 0xc0, !PT ;  /* 0x000000f802027812 */ /* 0x000fe400078ec0ff */
[C---:B------:R-:W-:Y:S01]  /*05e0*/  LOP3.LUT R0, R15.reuse, 0x8, RZ, 0xfc, !PT ;  /* 0x000000080f007812 */ /* 0x040fe200078efcff */
[C---:B------:R-:W-:Y:S01]  /*05f0*/  IMAD R19, R15.reuse, 0x1a, R14 ;  /* 0x0000001a0f137824 */ /* 0x040fe200078e020e */
[----:B------:R-:W-:Y:S01]  /*0600*/  ISETP.LT.AND P2, PT, R15, 0x100, !P0 ;  /* 0x000001000f00780c */ /* 0x000fe20004741270 */
[----:B------:R-:W-:Y:S01]  /*0610*/  VIADD R2, R2, UR4 ;  /* 0x0000000402027c36 */ /* 0x000fe20008000000 */
[----:B------:R-:W-:Y:S01]  /*0620*/  ISETP.LT.AND P1, PT, R0, 0x100, !P0 ;  /* 0x000001000000780c */ /* 0x000fe20004721270 */
[----:B------:R-:W-:Y:S01]  /*0630*/  VIADD R17, R19, 0xd0 ;  /* 0x000000d013117836 */ /* 0x000fe20000000000 */
[----:B------:R-:W-:Y:S01]  /*0640*/  LOP3.LUT R0, R15, 0x10, RZ, 0xfc, !PT ;  /* 0x000000100f007812 */ /* 0x000fe200078efcff */
[----:B------:R-:W-:Y:S01]  /*0650*/  VIADD R21, R19, 0x1a0 ;  /* 0x000001a013157836 */ /* 0x000fe20000000000 */
[----:B------:R-:W-:Y:S01]  /*0660*/  LOP3.LUT R15, R15, 0x18, RZ, 0xfc, !PT ;  /* 0x000000180f0f7812 */ /* 0x000fe200078efcff */
[----:B------:R-:W-:Y:S01]  /*0670*/  IMAD R2, R3, 0x4, R2 ;  /* 0x0000000403027824 */ /* 0x000fe200078e0202 */
[----:B------:R-:W-:-:S02]  /*0680*/  ISETP.LT.AND P3, PT, R0, 0x100, !P0 ;  /* 0x000001000000780c */ /* 0x000fc40004761270 */
[----:B------:R-:W-:Y:S01]  /*0690*/  ISETP.LT.AND P0, PT, R15, 0x100, !P0 ;  /* 0x000001000f00780c */ /* 0x000fe20004701270 */
[--C-:B---3--:R-:W-:Y:S01]  /*06a0*/  IMAD.WIDE R10, R19, 0x4, R8.reuse ;  /* 0x00000004130a7825 */ /* 0x108fe200078e0208 */
[----:B------:R-:W1:Y:S03]  /*06b0*/  LDS.64 R12, [R12] ;  /* 0x000000000c0c7984 */ /* 0x000e660000000a00 */
[--C-:B------:R-:W-:Y:S01]  /*06c0*/  IMAD.WIDE R14, R17, 0x4, R8.reuse ;  /* 0x00000004110e7825 */ /* 0x100fe200078e0208 */
[----:B------:R-:W2:Y:S03]  /*06d0*/  LDS.64 R6, [R6+0x400] ;  /* 0x0004000006067984 */ /* 0x000ea60000000a00 */
[----:B------:R-:W-:Y:S01]  /*06e0*/  IMAD.WIDE R16, R21, 0x4, R8 ;  /* 0x0000000415107825 */ /* 0x000fe200078e0208 */
[----:B------:R-:W3:Y:S04]  /*06f0*/  LDS.64 R4, [R4+0x800] ;  /* 0x0008000004047984 */ /* 0x000ee80000000a00 */
[----:B-1----:R1:W-:Y:S04]  /*0700*/  @P2 STG.E.64 desc[UR6][R10.64], R12 ;  /* 0x0000000c0a002986 */ /* 0x0023e8000c101b06 */
[----:B--2---:R1:W-:Y:S04]  /*0710*/  @P1 STG.E.64 desc[UR6][R14.64], R6 ;  /* 0x000000060e001986 */ /* 0x0043e8000c101b06 */
[----:B---3--:R1:W-:Y:S01]  /*0720*/  @P3 STG.E.64 desc[UR6][R16.64], R4 ;  /* 0x0000000410003986 */ /* 0x0083e2000c101b06 */
[----:B------:R-:W-:Y:S05]  /*0730*/  @!P0 EXIT ;  /* 0x000000000000894d */ /* 0x000fea0003800000 */
[----:B------:R-:W0:Y:S01]  /*0740*/  LDS.64 R2, [R2+0xc00] ;  /* 0x000c000002027984 */ /* 0x000e220000000a00 */
[----:B------:R-:W-:-:S04]  /*0750*/  VIADD R19, R19, 0x270 ;  /* 0x0000027013137836 */ /* 0x000fc80000000000 */
[----:B------:R-:W-:-:S05]  /*0760*/  IMAD.WIDE R8, R19, 0x4, R8 ;  /* 0x0000000413087825 */ /* 0x000fca00078e0208 */
[----:B0-----:R-:W-:Y:S01]  /*0770*/  STG.E.64 desc[UR6][R8.64], R2 ;  /* 0x0000000208007986 */ /* 0x001fe2000c101b06 */
[----:B------:R-:W-:Y:S05]  /*0780*/  EXIT ;  /* 0x000000000000794d */ /* 0x000fea0003800000 */
.L_x_0:
[----:B------:R-:W-:-:S00]  /*0790*/  BRA `(.L_x_0) ;  /* 0xfffffffc00fc7947 */ /* 0x000fc0000383ffff */
[----:B------:R-:W-:-:S00]  /*07a0*/  NOP ;  /* 0x0000000000007918 */ /* 0x000fc00000000000 */
        /* <DEDUP_REMOVED lines=13> */
.L_x_1:


//--------------------- .nv.shared.triton_poi_fused_convolution_10 --------------------------
	.section	.nv.shared.triton_poi_fused_convolution_10,"aw",@nobits
	.sectionflags	@""
	.align	16
	.zero		1024


//--------------------- .nv.constant0.triton_poi_fused_convolution_10 --------------------------
	.section	.nv.constant0.triton_poi_fused_convolution_10,"a",@progbits
	.sectionflags	@""
	.align	4
.nv.constant0.triton_poi_fused_convolution_10:
	.zero		552
